//
// Generated by NVIDIA NVVM Compiler
//
// Compiler Build ID: CL-36424714
// Cuda compilation tools, release 13.0, V13.0.88
// Based on NVVM 20.0.0
//

.version 9.0
.target sm_100
.address_size 64

	// .globl	_Z17unpackInput_lofarP6float2Piiiii

.visible .entry _Z17unpackInput_lofarP6float2Piiiii(
	.param .u64 .ptr .align 1 _Z17unpackInput_lofarP6float2Piiiii_param_0,
	.param .u64 .ptr .align 1 _Z17unpackInput_lofarP6float2Piiiii_param_1,
	.param .u32 _Z17unpackInput_lofarP6float2Piiiii_param_2,
	.param .u32 _Z17unpackInput_lofarP6float2Piiiii_param_3,
	.param .u32 _Z17unpackInput_lofarP6float2Piiiii_param_4,
	.param .u32 _Z17unpackInput_lofarP6float2Piiiii_param_5
)
{
	.reg .pred 	%p<7>;
	.reg .b32 	%r<30>;
	.reg .b32 	%f<7>;
	.reg .b64 	%rd<20>;

	ld.param.u64 	%rd6, [_Z17unpackInput_lofarP6float2Piiiii_param_0];
	ld.param.u64 	%rd5, [_Z17unpackInput_lofarP6float2Piiiii_param_1];
	ld.param.u32 	%r8, [_Z17unpackInput_lofarP6float2Piiiii_param_2];
	ld.param.u32 	%r9, [_Z17unpackInput_lofarP6float2Piiiii_param_3];
	ld.param.u32 	%r10, [_Z17unpackInput_lofarP6float2Piiiii_param_4];
	ld.param.u32 	%r11, [_Z17unpackInput_lofarP6float2Piiiii_param_5];
	cvta.to.global.u64 	%rd1, %rd6;
	mov.u32 	%r12, %tid.x;
	mov.u32 	%r13, %ntid.x;
	mov.u32 	%r14, %ctaid.x;
	mad.lo.s32 	%r1, %r13, %r14, %r12;
	setp.ge.s32 	%p1, %r1, %r10;
	@%p1 bra 	$L__BB0_6;
	mov.u32 	%r2, %nctaid.y;
	mov.u32 	%r3, %nctaid.z;
	mov.u32 	%r4, %ctaid.y;
	mov.u32 	%r15, %ctaid.z;
	mad.lo.s32 	%r16, %r15, %r2, %r4;
	mad.lo.s32 	%r5, %r16, %r10, %r1;
	shl.b32 	%r17, %r11, 1;
	sub.s32 	%r18, %r10, %r17;
	sub.s32 	%r19, %r1, %r11;
	mad.lo.s32 	%r6, %r18, %r15, %r19;
	setp.lt.s32 	%p2, %r6, 0;
	setp.ge.s32 	%p3, %r6, %r9;
	or.pred  	%p4, %p2, %p3;
	@%p4 bra 	$L__BB0_4;
	cvta.to.global.u64 	%rd10, %rd5;
	mad.lo.s32 	%r22, %r6, %r2, %r4;
	mul.wide.u32 	%rd11, %r22, 4;
	add.s64 	%rd12, %rd10, %rd11;
	ld.global.u32 	%r23, [%rd12];
	cvt.rn.f32.s32 	%f3, %r23;
	mul.wide.s32 	%rd13, %r5, 8;
	add.s64 	%rd2, %rd1, %rd13;
	st.global.f32 	[%rd2], %f3;
	mul.lo.s32 	%r7, %r9, %r2;
	add.s32 	%r24, %r22, %r7;
	mul.wide.s32 	%rd14, %r24, 4;
	add.s64 	%rd3, %rd10, %rd14;
	ld.global.u32 	%r25, [%rd3];
	cvt.rn.f32.s32 	%f4, %r25;
	st.global.f32 	[%rd2+4], %f4;
	setp.ne.s32 	%p6, %r8, 2;
	@%p6 bra 	$L__BB0_6;
	mul.lo.s32 	%r26, %r3, %r2;
	mul.lo.s32 	%r27, %r26, %r10;
	mul.wide.s32 	%rd15, %r7, 4;
	add.s64 	%rd16, %rd3, %rd15;
	ld.global.u32 	%r28, [%rd16];
	cvt.rn.f32.s32 	%f5, %r28;
	mul.wide.s32 	%rd17, %r27, 8;
	add.s64 	%rd18, %rd2, %rd17;
	st.global.f32 	[%rd18], %f5;
	add.s64 	%rd19, %rd16, %rd15;
	ld.global.u32 	%r29, [%rd19];
	cvt.rn.f32.s32 	%f6, %r29;
	st.global.f32 	[%rd18+4], %f6;
	bra.uni 	$L__BB0_6;
$L__BB0_4:
	mul.wide.s32 	%rd7, %r5, 8;
	add.s64 	%rd4, %rd1, %rd7;
	mov.f32 	%f1, 0f00000000;
	st.global.v2.f32 	[%rd4], {%f1, %f1};
	setp.ne.s32 	%p5, %r8, 2;
	@%p5 bra 	$L__BB0_6;
	mul.lo.s32 	%r20, %r3, %r2;
	mul.lo.s32 	%r21, %r20, %r10;
	mul.wide.s32 	%rd8, %r21, 8;
	add.s64 	%rd9, %rd4, %rd8;
	mov.f32 	%f2, 0f00000000;
	st.global.v2.f32 	[%rd9], {%f2, %f2};
$L__BB0_6:
	ret;

}
	// .globl	_Z22unpack_chunk_guppi_gpuiiiiiiPiP6float2
.visible .entry _Z22unpack_chunk_guppi_gpuiiiiiiPiP6float2(
	.param .u32 _Z22unpack_chunk_guppi_gpuiiiiiiPiP6float2_param_0,
	.param .u32 _Z22unpack_chunk_guppi_gpuiiiiiiPiP6float2_param_1,
	.param .u32 _Z22unpack_chunk_guppi_gpuiiiiiiPiP6float2_param_2,
	.param .u32 _Z22unpack_chunk_guppi_gpuiiiiiiPiP6float2_param_3,
	.param .u32 _Z22unpack_chunk_guppi_gpuiiiiiiPiP6float2_param_4,
	.param .u32 _Z22unpack_chunk_guppi_gpuiiiiiiPiP6float2_param_5,
	.param .u64 .ptr .align 1 _Z22unpack_chunk_guppi_gpuiiiiiiPiP6float2_param_6,
	.param .u64 .ptr .align 1 _Z22unpack_chunk_guppi_gpuiiiiiiPiP6float2_param_7
)
{
	.reg .pred 	%p<19>;
	.reg .b32 	%r<100>;
	.reg .b32 	%f<22>;
	.reg .b64 	%rd<33>;

	ld.param.u32 	%r31, [_Z22unpack_chunk_guppi_gpuiiiiiiPiP6float2_param_0];
	ld.param.u32 	%r32, [_Z22unpack_chunk_guppi_gpuiiiiiiPiP6float2_param_1];
	ld.param.u32 	%r33, [_Z22unpack_chunk_guppi_gpuiiiiiiPiP6float2_param_2];
	ld.param.u32 	%r34, [_Z22unpack_chunk_guppi_gpuiiiiiiPiP6float2_param_3];
	ld.param.u32 	%r35, [_Z22unpack_chunk_guppi_gpuiiiiiiPiP6float2_param_4];
	ld.param.u32 	%r36, [_Z22unpack_chunk_guppi_gpuiiiiiiPiP6float2_param_5];
	ld.param.u64 	%rd10, [_Z22unpack_chunk_guppi_gpuiiiiiiPiP6float2_param_6];
	ld.param.u64 	%rd11, [_Z22unpack_chunk_guppi_gpuiiiiiiPiP6float2_param_7];
	cvta.to.global.u64 	%rd1, %rd10;
	cvta.to.global.u64 	%rd2, %rd11;
	mov.u32 	%r37, %tid.x;
	mov.u32 	%r38, %ntid.x;
	mov.u32 	%r39, %ctaid.x;
	mad.lo.s32 	%r1, %r38, %r39, %r37;
	setp.ge.s32 	%p2, %r1, %r33;
	@%p2 bra 	$L__BB1_23;
	mov.u32 	%r2, %ctaid.y;
	mov.u32 	%r3, %ctaid.z;
	shr.u32 	%r40, %r35, 31;
	add.s32 	%r41, %r35, %r40;
	shr.s32 	%r4, %r41, 1;
	setp.lt.s32 	%p3, %r35, 2;
	@%p3 bra 	$L__BB1_23;
	sub.s32 	%r43, %r1, %r32;
	shl.b32 	%r44, %r32, 1;
	sub.s32 	%r45, %r33, %r44;
	mad.lo.s32 	%r46, %r45, %r2, %r43;
	setp.gt.s32 	%p4, %r46, -1;
	setp.lt.s32 	%p5, %r46, %r31;
	and.pred  	%p1, %p4, %p5;
	mad.lo.s32 	%r47, %r31, %r3, %r46;
	mul.lo.s32 	%r5, %r47, %r35;
	add.s32 	%r48, %r4, -1;
	and.b32  	%r6, %r4, 3;
	setp.lt.u32 	%p6, %r48, 3;
	mov.b32 	%r99, 0;
	@%p6 bra 	$L__BB1_13;
	and.b32  	%r99, %r4, 1073741820;
	neg.s32 	%r97, %r99;
	add.s32 	%r96, %r5, 4;
	add.s32 	%r49, %r2, %r34;
	mad.lo.s32 	%r50, %r36, %r49, %r3;
	mad.lo.s32 	%r95, %r33, %r50, %r1;
	mul.lo.s32 	%r51, %r36, %r34;
	mul.lo.s32 	%r52, %r51, %r33;
	shl.b32 	%r11, %r52, 2;
	shl.b32 	%r53, %r34, 1;
	add.s32 	%r54, %r2, %r53;
	mad.lo.s32 	%r55, %r36, %r54, %r3;
	mad.lo.s32 	%r94, %r33, %r55, %r1;
	mad.lo.s32 	%r56, %r34, 3, %r2;
	mad.lo.s32 	%r57, %r36, %r56, %r3;
	mad.lo.s32 	%r93, %r33, %r57, %r1;
	mad.lo.s32 	%r58, %r2, %r36, %r3;
	mad.lo.s32 	%r92, %r33, %r58, %r1;
	not.pred 	%p7, %p1;
$L__BB1_4:
	.pragma "nounroll";
	mul.wide.s32 	%rd12, %r92, 8;
	add.s64 	%rd3, %rd2, %rd12;
	mov.f32 	%f1, 0f00000000;
	st.global.v2.f32 	[%rd3], {%f1, %f1};
	@%p7 bra 	$L__BB1_6;
	add.s32 	%r59, %r96, -4;
	mul.wide.s32 	%rd13, %r59, 4;
	add.s64 	%rd14, %rd1, %rd13;
	ld.global.u32 	%r60, [%rd14];
	cvt.rn.f32.s32 	%f2, %r60;
	st.global.f32 	[%rd3], %f2;
	ld.global.u32 	%r61, [%rd14+4];
	cvt.rn.f32.s32 	%f3, %r61;
	st.global.f32 	[%rd3+4], %f3;
$L__BB1_6:
	mul.wide.s32 	%rd15, %r95, 8;
	add.s64 	%rd4, %rd2, %rd15;
	mov.f32 	%f4, 0f00000000;
	st.global.v2.f32 	[%rd4], {%f4, %f4};
	@%p7 bra 	$L__BB1_8;
	add.s32 	%r62, %r96, -2;
	mul.wide.s32 	%rd16, %r62, 4;
	add.s64 	%rd17, %rd1, %rd16;
	ld.global.u32 	%r63, [%rd17];
	cvt.rn.f32.s32 	%f5, %r63;
	st.global.f32 	[%rd4], %f5;
	ld.global.u32 	%r64, [%rd17+4];
	cvt.rn.f32.s32 	%f6, %r64;
	st.global.f32 	[%rd4+4], %f6;
$L__BB1_8:
	mul.wide.s32 	%rd18, %r94, 8;
	add.s64 	%rd5, %rd2, %rd18;
	mov.f32 	%f7, 0f00000000;
	st.global.v2.f32 	[%rd5], {%f7, %f7};
	@%p7 bra 	$L__BB1_10;
	mul.wide.s32 	%rd19, %r96, 4;
	add.s64 	%rd20, %rd1, %rd19;
	ld.global.u32 	%r65, [%rd20];
	cvt.rn.f32.s32 	%f8, %r65;
	st.global.f32 	[%rd5], %f8;
	ld.global.u32 	%r66, [%rd20+4];
	cvt.rn.f32.s32 	%f9, %r66;
	st.global.f32 	[%rd5+4], %f9;
$L__BB1_10:
	mul.wide.s32 	%rd21, %r93, 8;
	add.s64 	%rd6, %rd2, %rd21;
	mov.f32 	%f10, 0f00000000;
	st.global.v2.f32 	[%rd6], {%f10, %f10};
	@%p7 bra 	$L__BB1_12;
	add.s32 	%r67, %r96, 2;
	mul.wide.s32 	%rd22, %r67, 4;
	add.s64 	%rd23, %rd1, %rd22;
	ld.global.u32 	%r68, [%rd23];
	cvt.rn.f32.s32 	%f11, %r68;
	st.global.f32 	[%rd6], %f11;
	ld.global.u32 	%r69, [%rd23+4];
	cvt.rn.f32.s32 	%f12, %r69;
	st.global.f32 	[%rd6+4], %f12;
$L__BB1_12:
	add.s32 	%r97, %r97, 4;
	add.s32 	%r96, %r96, 8;
	add.s32 	%r95, %r95, %r11;
	add.s32 	%r94, %r94, %r11;
	add.s32 	%r93, %r93, %r11;
	add.s32 	%r92, %r92, %r11;
	setp.ne.s32 	%p11, %r97, 0;
	@%p11 bra 	$L__BB1_4;
$L__BB1_13:
	setp.eq.s32 	%p12, %r6, 0;
	@%p12 bra 	$L__BB1_23;
	setp.eq.s32 	%p13, %r6, 1;
	@%p13 bra 	$L__BB1_20;
	mad.lo.s32 	%r28, %r99, %r34, %r2;
	mad.lo.s32 	%r70, %r28, %r36, %r3;
	mad.lo.s32 	%r71, %r70, %r33, %r1;
	mul.wide.s32 	%rd24, %r71, 8;
	add.s64 	%rd7, %rd2, %rd24;
	mov.f32 	%f13, 0f00000000;
	st.global.v2.f32 	[%rd7], {%f13, %f13};
	not.pred 	%p14, %p1;
	@%p14 bra 	$L__BB1_17;
	shl.b32 	%r72, %r99, 1;
	add.s32 	%r73, %r72, %r5;
	mul.wide.s32 	%rd25, %r73, 4;
	add.s64 	%rd26, %rd1, %rd25;
	ld.global.u32 	%r74, [%rd26];
	cvt.rn.f32.s32 	%f14, %r74;
	st.global.f32 	[%rd7], %f14;
	ld.global.u32 	%r75, [%rd26+4];
	cvt.rn.f32.s32 	%f15, %r75;
	st.global.f32 	[%rd7+4], %f15;
$L__BB1_17:
	add.s32 	%r76, %r28, %r34;
	mad.lo.s32 	%r77, %r76, %r36, %r3;
	mad.lo.s32 	%r78, %r77, %r33, %r1;
	mul.wide.s32 	%rd27, %r78, 8;
	add.s64 	%rd8, %rd2, %rd27;
	mov.f32 	%f16, 0f00000000;
	st.global.v2.f32 	[%rd8], {%f16, %f16};
	@%p14 bra 	$L__BB1_19;
	shl.b32 	%r79, %r99, 1;
	add.s32 	%r80, %r79, %r5;
	add.s32 	%r81, %r80, 2;
	mul.wide.s32 	%rd28, %r81, 4;
	add.s64 	%rd29, %rd1, %rd28;
	ld.global.u32 	%r82, [%rd29];
	cvt.rn.f32.s32 	%f17, %r82;
	st.global.f32 	[%rd8], %f17;
	ld.global.u32 	%r83, [%rd29+4];
	cvt.rn.f32.s32 	%f18, %r83;
	st.global.f32 	[%rd8+4], %f18;
$L__BB1_19:
	add.s32 	%r99, %r99, 2;
$L__BB1_20:
	and.b32  	%r84, %r4, 1;
	setp.eq.b32 	%p16, %r84, 1;
	not.pred 	%p17, %p16;
	@%p17 bra 	$L__BB1_23;
	mad.lo.s32 	%r85, %r99, %r34, %r2;
	mad.lo.s32 	%r86, %r85, %r36, %r3;
	mad.lo.s32 	%r87, %r86, %r33, %r1;
	mul.wide.s32 	%rd30, %r87, 8;
	add.s64 	%rd9, %rd2, %rd30;
	mov.f32 	%f19, 0f00000000;
	st.global.v2.f32 	[%rd9], {%f19, %f19};
	not.pred 	%p18, %p1;
	@%p18 bra 	$L__BB1_23;
	shl.b32 	%r88, %r99, 1;
	add.s32 	%r89, %r88, %r5;
	mul.wide.s32 	%rd31, %r89, 4;
	add.s64 	%rd32, %rd1, %rd31;
	ld.global.u32 	%r90, [%rd32];
	cvt.rn.f32.s32 	%f20, %r90;
	st.global.f32 	[%rd9], %f20;
	ld.global.u32 	%r91, [%rd32+4];
	cvt.rn.f32.s32 	%f21, %r91;
	st.global.f32 	[%rd9+4], %f21;
$L__BB1_23:
	ret;

}


// ===== COMPILED SASS (sm_100) =====

	.target	sm_100

	.elftype	@"ET_EXEC"


//--------------------- .note.nv.tkinfo           --------------------------
	.section	.note.nv.tkinfo,"",@"SHT_NOTE"
	.sectionflags	@"SHF_NOTE_NV_TKINFO"
	.tkinfo
        /*0018*/ 	.word	0x00000002
        /*0030*/ 	.string	""
        /*0030*/ 	.string	"ptxas"
        /*0030*/ 	.string	"Cuda compilation tools, release 13.0, V13.0.88"
        /*0030*/ 	.string	"Build cuda_13.0.r13.0/compiler.36424714_0"
        /*0030*/ 	.string	"-arch sm_100 -m 64 "



//--------------------- .note.nv.cuinfo           --------------------------
	.section	.note.nv.cuinfo,"",@"SHT_NOTE"
	.sectionflags	@"SHF_NOTE_NV_CUINFO"
        /*0018*/ 	.short	0x0002
        /*001a*/ 	.short	0x0064
        /*001c*/ 	.short	0x0082
	.zero		2


//--------------------- .nv.info                  --------------------------
	.section	.nv.info,"",@"SHT_CUDA_INFO"
	.align	4


	//----- nvinfo : EIATTR_REGCOUNT
	.align		4
        /*0000*/ 	.byte	0x04, 0x2f
        /*0002*/ 	.short	(.L_1 - .L_0)
	.align		4
.L_0:
        /*0004*/ 	.word	index@(_Z17unpackInput_lofarP6float2Piiiii)
        /*0008*/ 	.word	0x00000010


	//----- nvinfo : EIATTR_FRAME_SIZE
	.align		4
.L_1:
        /*000c*/ 	.byte	0x04, 0x11
        /*000e*/ 	.short	(.L_3 - .L_2)
	.align		4
.L_2:
        /*0010*/ 	.word	index@(_Z17unpackInput_lofarP6float2Piiiii)
        /*0014*/ 	.word	0x00000000


	//----- nvinfo : EIATTR_REGCOUNT
	.align		4
.L_3:
        /*0018*/ 	.byte	0x04, 0x2f
        /*001a*/ 	.short	(.L_5 - .L_4)
	.align		4
.L_4:
        /*001c*/ 	.word	index@(_Z22unpack_chunk_guppi_gpuiiiiiiPiP6float2)
        /*0020*/ 	.word	0x00000020


	//----- nvinfo : EIATTR_FRAME_SIZE
	.align		4
.L_5:
        /*0024*/ 	.byte	0x04, 0x11
        /*0026*/ 	.short	(.L_7 - .L_6)
	.align		4
.L_6:
        /*0028*/ 	.word	index@(_Z22unpack_chunk_guppi_gpuiiiiiiPiP6float2)
        /*002c*/ 	.word	0x00000000


	//----- nvinfo : EIATTR_MIN_STACK_SIZE
	.align		4
.L_7:
        /*0030*/ 	.byte	0x04, 0x12
        /*0032*/ 	.short	(.L_9 - .L_8)
	.align		4
.L_8:
        /*0034*/ 	.word	index@(_Z22unpack_chunk_guppi_gpuiiiiiiPiP6float2)
        /*0038*/ 	.word	0x00000000


	//----- nvinfo : EIATTR_MIN_STACK_SIZE
	.align		4
.L_9:
        /*003c*/ 	.byte	0x04, 0x12
        /*003e*/ 	.short	(.L_11 - .L_10)
	.align		4
.L_10:
        /*0040*/ 	.word	index@(_Z17unpackInput_lofarP6float2Piiiii)
        /*0044*/ 	.word	0x00000000
.L_11:


//--------------------- .nv.compat                --------------------------
	.section	.nv.compat,"",@"SHT_CUDA_COMPAT_INFO"
	.align	4
        /*0000*/ 	.byte	0x02, 0x09, 0x00, 0x00, 0x02, 0x02, 0x01, 0x00, 0x02, 0x05, 0x05, 0x00, 0x03, 0x07, 0x01, 0x01
        /*0010*/ 	.byte	0x02, 0x03, 0x00, 0x00, 0x02, 0x06, 0x01, 0x00, 0x04, 0x0b, 0x08, 0x00, 0x09, 0x00, 0x00, 0x00
        /*0020*/ 	.byte	0x00, 0x00, 0x00, 0x00


//--------------------- .nv.info._Z22unpack_chunk_guppi_gpuiiiiiiPiP6float2 --------------------------
	.section	.nv.info._Z22unpack_chunk_guppi_gpuiiiiiiPiP6float2,"",@"SHT_CUDA_INFO"
	.sectionflags	@""
	.align	4


	//----- nvinfo : EIATTR_CUDA_API_VERSION
	.align		4
        /*0000*/ 	.byte	0x04, 0x37
        /*0002*/ 	.short	(.L_13 - .L_12)
.L_12:
        /*0004*/ 	.word	0x00000082


	//----- nvinfo : EIATTR_KPARAM_INFO
	.align		4
.L_13:
        /*0008*/ 	.byte	0x04, 0x17
        /*000a*/ 	.short	(.L_15 - .L_14)
.L_14:
        /*000c*/ 	.word	0x00000000
        /*0010*/ 	.short	0x0007
        /*0012*/ 	.short	0x0020
        /*0014*/ 	.byte	0x00, 0xf5, 0x21, 0x00


	//----- nvinfo : EIATTR_KPARAM_INFO
	.align		4
.L_15:
        /*0018*/ 	.byte	0x04, 0x17
        /*001a*/ 	.short	(.L_17 - .L_16)
.L_16:
        /*001c*/ 	.word	0x00000000
        /*0020*/ 	.short	0x0006
        /*0022*/ 	.short	0x0018
        /*0024*/ 	.byte	0x00, 0xf5, 0x21, 0x00


	//----- nvinfo : EIATTR_KPARAM_INFO
	.align		4
.L_17:
        /*0028*/ 	.byte	0x04, 0x17
        /*002a*/ 	.short	(.L_19 - .L_18)
.L_18:
        /*002c*/ 	.word	0x00000000
        /*0030*/ 	.short	0x0005
        /*0032*/ 	.short	0x0014
        /*0034*/ 	.byte	0x00, 0xf0, 0x11, 0x00


	//----- nvinfo : EIATTR_KPARAM_INFO
	.align		4
.L_19:
        /*0038*/ 	.byte	0x04, 0x17
        /*003a*/ 	.short	(.L_21 - .L_20)
.L_20:
        /*003c*/ 	.word	0x00000000
        /*0040*/ 	.short	0x0004
        /*0042*/ 	.short	0x0010
        /*0044*/ 	.byte	0x00, 0xf0, 0x11, 0x00


	//----- nvinfo : EIATTR_KPARAM_INFO
	.align		4
.L_21:
        /*0048*/ 	.byte	0x04, 0x17
        /*004a*/ 	.short	(.L_23 - .L_22)
.L_22:
        /*004c*/ 	.word	0x00000000
        /*0050*/ 	.short	0x0003
        /*0052*/ 	.short	0x000c
        /*0054*/ 	.byte	0x00, 0xf0, 0x11, 0x00


	//----- nvinfo : EIATTR_KPARAM_INFO
	.align		4
.L_23:
        /*0058*/ 	.byte	0x04, 0x17
        /*005a*/ 	.short	(.L_25 - .L_24)
.L_24:
        /*005c*/ 	.word	0x00000000
        /*0060*/ 	.short	0x0002
        /*0062*/ 	.short	0x0008
        /*0064*/ 	.byte	0x00, 0xf0, 0x11, 0x00


	//----- nvinfo : EIATTR_KPARAM_INFO
	.align		4
.L_25:
        /*0068*/ 	.byte	0x04, 0x17
        /*006a*/ 	.short	(.L_27 - .L_26)
.L_26:
        /*006c*/ 	.word	0x00000000
        /*0070*/ 	.short	0x0001
        /*0072*/ 	.short	0x0004
        /*0074*/ 	.byte	0x00, 0xf0, 0x11, 0x00


	//----- nvinfo : EIATTR_KPARAM_INFO
	.align		4
.L_27:
        /*0078*/ 	.byte	0x04, 0x17
        /*007a*/ 	.short	(.L_29 - .L_28)
.L_28:
        /*007c*/ 	.word	0x00000000
        /*0080*/ 	.short	0x0000
        /*0082*/ 	.short	0x0000
        /*0084*/ 	.byte	0x00, 0xf0, 0x11, 0x00


	//----- nvinfo : EIATTR_SPARSE_MMA_MASK
	.align		4
.L_29:
        /*0088*/ 	.byte	0x03, 0x50
        /*008a*/ 	.short	0x0000


	//----- nvinfo : EIATTR_MAXREG_COUNT
	.align		4
        /*008c*/ 	.byte	0x03, 0x1b
        /*008e*/ 	.short	0x00ff


	//----- nvinfo : EIATTR_MERCURY_ISA_VERSION
	.align		4
        /*0090*/ 	.byte	0x03, 0x5f
        /*0092*/ 	.short	0x0101


	//----- nvinfo : EIATTR_VRC_CTA_INIT_COUNT
	.align		4
        /*0094*/ 	.byte	0x02, 0x4a
	.zero		1
	.zero		1


	//----- nvinfo : EIATTR_EXIT_INSTR_OFFSETS
	.align		4
        /*0098*/ 	.byte	0x04, 0x1c
        /*009a*/ 	.short	(.L_31 - .L_30)


	//   ....[0]....
.L_30:
        /*009c*/ 	.word	0x00000070


	//   ....[1]....
        /*00a0*/ 	.word	0x000000a0


	//   ....[2]....
        /*00a4*/ 	.word	0x00000650


	//   ....[3]....
        /*00a8*/ 	.word	0x000008e0


	//   ....[4]....
        /*00ac*/ 	.word	0x00000970


	//   ....[5]....
        /*00b0*/ 	.word	0x00000a10


	//----- nvinfo : EIATTR_CRS_STACK_SIZE
	.align		4
.L_31:
        /*00b4*/ 	.byte	0x04, 0x1e
        /*00b6*/ 	.short	(.L_33 - .L_32)
.L_32:
        /*00b8*/ 	.word	0x00000000


	//----- nvinfo : EIATTR_CBANK_PARAM_SIZE
	.align		4
.L_33:
        /*00bc*/ 	.byte	0x03, 0x19
        /*00be*/ 	.short	0x0028


	//----- nvinfo : EIATTR_PARAM_CBANK
	.align		4
        /*00c0*/ 	.byte	0x04, 0x0a
        /*00c2*/ 	.short	(.L_35 - .L_34)
	.align		4
.L_34:
        /*00c4*/ 	.word	index@(.nv.constant0._Z22unpack_chunk_guppi_gpuiiiiiiPiP6float2)
        /*00c8*/ 	.short	0x0380
        /*00ca*/ 	.short	0x0028


	//----- nvinfo : EIATTR_SW_WAR
	.align		4
.L_35:
        /*00cc*/ 	.byte	0x04, 0x36
        /*00ce*/ 	.short	(.L_37 - .L_36)
.L_36:
        /*00d0*/ 	.word	0x00000008
.L_37:


//--------------------- .nv.info._Z17unpackInput_lofarP6float2Piiiii --------------------------
	.section	.nv.info._Z17unpackInput_lofarP6float2Piiiii,"",@"SHT_CUDA_INFO"
	.sectionflags	@""
	.align	4


	//----- nvinfo : EIATTR_CUDA_API_VERSION
	.align		4
        /*0000*/ 	.byte	0x04, 0x37
        /*0002*/ 	.short	(.L_39 - .L_38)
.L_38:
        /*0004*/ 	.word	0x00000082


	//----- nvinfo : EIATTR_KPARAM_INFO
	.align		4
.L_39:
        /*0008*/ 	.byte	0x04, 0x17
        /*000a*/ 	.short	(.L_41 - .L_40)
.L_40:
        /*000c*/ 	.word	0x00000000
        /*0010*/ 	.short	0x0005
        /*0012*/ 	.short	0x001c
        /*0014*/ 	.byte	0x00, 0xf0, 0x11, 0x00


	//----- nvinfo : EIATTR_KPARAM_INFO
	.align		4
.L_41:
        /*0018*/ 	.byte	0x04, 0x17
        /*001a*/ 	.short	(.L_43 - .L_42)
.L_42:
        /*001c*/ 	.word	0x00000000
        /*0020*/ 	.short	0x0004
        /*0022*/ 	.short	0x0018
        /*0024*/ 	.byte	0x00, 0xf0, 0x11, 0x00


	//----- nvinfo : EIATTR_KPARAM_INFO
	.align		4
.L_43:
        /*0028*/ 	.byte	0x04, 0x17
        /*002a*/ 	.short	(.L_45 - .L_44)
.L_44:
        /*002c*/ 	.word	0x00000000
        /*0030*/ 	.short	0x0003
        /*0032*/ 	.short	0x0014
        /*0034*/ 	.byte	0x00, 0xf0, 0x11, 0x00


	//----- nvinfo : EIATTR_KPARAM_INFO
	.align		4
.L_45:
        /*0038*/ 	.byte	0x04, 0x17
        /*003a*/ 	.short	(.L_47 - .L_46)
.L_46:
        /*003c*/ 	.word	0x00000000
        /*0040*/ 	.short	0x0002
        /*0042*/ 	.short	0x0010
        /*0044*/ 	.byte	0x00, 0xf0, 0x11, 0x00


	//----- nvinfo : EIATTR_KPARAM_INFO
	.align		4
.L_47:
        /*0048*/ 	.byte	0x04, 0x17
        /*004a*/ 	.short	(.L_49 - .L_48)
.L_48:
        /*004c*/ 	.word	0x00000000
        /*0050*/ 	.short	0x0001
        /*0052*/ 	.short	0x0008
        /*0054*/ 	.byte	0x00, 0xf5, 0x21, 0x00


	//----- nvinfo : EIATTR_KPARAM_INFO
	.align		4
.L_49:
        /*0058*/ 	.byte	0x04, 0x17
        /*005a*/ 	.short	(.L_51 - .L_50)
.L_50:
        /*005c*/ 	.word	0x00000000
        /*0060*/ 	.short	0x0000
        /*0062*/ 	.short	0x0000
        /*0064*/ 	.byte	0x00, 0xf5, 0x21, 0x00


	//----- nvinfo : EIATTR_SPARSE_MMA_MASK
	.align		4
.L_51:
        /*0068*/ 	.byte	0x03, 0x50
        /*006a*/ 	.short	0x0000


	//----- nvinfo : EIATTR_MAXREG_COUNT
	.align		4
        /*006c*/ 	.byte	0x03, 0x1b
        /*006e*/ 	.short	0x00ff


	//----- nvinfo : EIATTR_MERCURY_ISA_VERSION
	.align		4
        /*0070*/ 	.byte	0x03, 0x5f
        /*0072*/ 	.short	0x0101


	//----- nvinfo : EIATTR_VRC_CTA_INIT_COUNT
	.align		4
        /*0074*/ 	.byte	0x02, 0x4a
	.zero		1
	.zero		1


	//----- nvinfo : EIATTR_EXIT_INSTR_OFFSETS
	.align		4
        /*0078*/ 	.byte	0x04, 0x1c
        /*007a*/ 	.short	(.L_53 - .L_52)


	//   ....[0]....
.L_52:
        /*007c*/ 	.word	0x00000070


	//   ....[1]....
        /*0080*/ 	.word	0x00000280


	//   ....[2]....
        /*0084*/ 	.word	0x00000340


	//   ....[3]....
        /*0088*/ 	.word	0x000003a0


	//   ....[4]....
        /*008c*/ 	.word	0x000003f0


	//----- nvinfo : EIATTR_CRS_STACK_SIZE
	.align		4
.L_53:
        /*0090*/ 	.byte	0x04, 0x1e
        /*0092*/ 	.short	(.L_55 - .L_54)
.L_54:
        /*0094*/ 	.word	0x00000000


	//----- nvinfo : EIATTR_CBANK_PARAM_SIZE
	.align		4
.L_55:
        /*0098*/ 	.byte	0x03, 0x19
        /*009a*/ 	.short	0x0020


	//----- nvinfo : EIATTR_PARAM_CBANK
	.align		4
        /*009c*/ 	.byte	0x04, 0x0a
        /*009e*/ 	.short	(.L_57 - .L_56)
	.align		4
.L_56:
        /*00a0*/ 	.word	index@(.nv.constant0._Z17unpackInput_lofarP6float2Piiiii)
        /*00a4*/ 	.short	0x0380
        /*00a6*/ 	.short	0x0020


	//----- nvinfo : EIATTR_SW_WAR
	.align		4
.L_57:
        /*00a8*/ 	.byte	0x04, 0x36
        /*00aa*/ 	.short	(.L_59 - .L_58)
.L_58:
        /*00ac*/ 	.word	0x00000008
.L_59:


//--------------------- .nv.callgraph             --------------------------
	.section	.nv.callgraph,"",@"SHT_CUDA_CALLGRAPH"
	.align	4
	.sectionentsize	8
	.align		4
        /*0000*/ 	.word	0x00000000
	.align		4
        /*0004*/ 	.word	0xffffffff
	.align		4
        /*0008*/ 	.word	0x00000000
	.align		4
        /*000c*/ 	.word	0xfffffffe
	.align		4
        /*0010*/ 	.word	0x00000000
	.align		4
        /*0014*/ 	.word	0xfffffffd
	.align		4
        /*0018*/ 	.word	0x00000000
	.align		4
        /*001c*/ 	.word	0xfffffffc


//--------------------- .text._Z22unpack_chunk_guppi_gpuiiiiiiPiP6float2 --------------------------
	.section	.text._Z22unpack_chunk_guppi_gpuiiiiiiPiP6float2,"ax",@progbits
	.align	128
        .global         _Z22unpack_chunk_guppi_gpuiiiiiiPiP6float2
        .type           _Z22unpack_chunk_guppi_gpuiiiiiiPiP6float2,@function
        .size           _Z22unpack_chunk_guppi_gpuiiiiiiPiP6float2,(.L_x_8 - _Z22unpack_chunk_guppi_gpuiiiiiiPiP6float2)
        .other          _Z22unpack_chunk_guppi_gpuiiiiiiPiP6float2,@"STO_CUDA_ENTRY STV_DEFAULT"
_Z22unpack_chunk_guppi_gpuiiiiiiPiP6float2:
.text._Z22unpack_chunk_guppi_gpuiiiiiiPiP6float2:
[----:B------:R-:W-:Y:S01]  /*0000*/  LDC R1, c[0x0][0x37c] ;  /* 0x0000df00ff017b82 */ /* 0x000fe20000000800 */
[----:B------:R-:W0:Y:S01]  /*0010*/  S2R R3, SR_TID.X ;  /* 0x0000000000037919 */ /* 0x000e220000002100 */
[----:B------:R-:W0:Y:S01]  /*0020*/  LDCU UR4, c[0x0][0x360] ;  /* 0x00006c00ff0477ac */ /* 0x000e220008000800 */
[----:B------:R-:W0:Y:S01]  /*0030*/  S2R R0, SR_CTAID.X ;  /* 0x0000000000007919 */ /* 0x000e220000002500 */
[----:B------:R-:W1:Y:S01]  /*0040*/  LDCU UR10, c[0x0][0x388] ;  /* 0x00007100ff0a77ac */ /* 0x000e620008000800 */
[----:B0-----:R-:W-:-:S05]  /*0050*/  IMAD R3, R0, UR4, R3 ;  /* 0x0000000400037c24 */ /* 0x001fca000f8e0203 */
[----:B-1----:R-:W-:-:S13]  /*0060*/  ISETP.GE.AND P0, PT, R3, UR10, PT ;  /* 0x0000000a03007c0c */ /* 0x002fda000bf06270 */
[----:B------:R-:W-:Y:S05]  /*0070*/  @P0 EXIT ;  /* 0x000000000000094d */ /* 0x000fea0003800000 */
[----:B------:R-:W0:Y:S02]  /*0080*/  LDC R7, c[0x0][0x390] ;  /* 0x0000e400ff077b82 */ /* 0x000e240000000800 */
[----:B0-----:R-:W-:-:S13]  /*0090*/  ISETP.GE.AND P0, PT, R7, 0x2, PT ;  /* 0x000000020700780c */ /* 0x001fda0003f06270 */
[----:B------:R-:W-:Y:S05]  /*00a0*/  @!P0 EXIT ;  /* 0x000000000000894d */ /* 0x000fea0003800000 */
[----:B------:R-:W0:Y:S01]  /*00b0*/  LDCU.64 UR4, c[0x0][0x380] ;  /* 0x00007000ff0477ac */ /* 0x000e220008000a00 */
[----:B------:R-:W1:Y:S01]  /*00c0*/  S2R R0, SR_CTAID.Z ;  /* 0x0000000000007919 */ /* 0x000e620000002700 */
[----:B------:R-:W2:Y:S01]  /*00d0*/  S2UR UR7, SR_CTAID.Y ;  /* 0x00000000000779c3 */ /* 0x000ea20000002600 */
[----:B------:R-:W-:Y:S01]  /*00e0*/  LEA.HI R2, R7, R7, RZ, 0x1 ;  /* 0x0000000707027211 */ /* 0x000fe200078f08ff */
[----:B------:R-:W3:Y:S03]  /*00f0*/  LDCU.64 UR8, c[0x0][0x358] ;  /* 0x00006b00ff0877ac */ /* 0x000ee60008000a00 */
[----:B------:R-:W-:-:S05]  /*0100*/  SHF.R.S32.HI R2, RZ, 0x1, R2 ;  /* 0x00000001ff027819 */ /* 0x000fca0000011402 */
[----:B------:R-:W-:-:S05]  /*0110*/  VIADD R6, R2, 0xffffffff ;  /* 0xffffffff02067836 */ /* 0x000fca0000000000 */
[----:B------:R-:W-:Y:S02]  /*0120*/  ISETP.GE.U32.AND P2, PT, R6, 0x3, PT ;  /* 0x000000030600780c */ /* 0x000fe40003f46070 */
[----:B0-----:R-:W-:Y:S02]  /*0130*/  IADD3 R5, PT, PT, RZ, -UR5, RZ ;  /* 0x80000005ff057c10 */ /* 0x001fe4000fffe0ff */
[----:B------:R-:W-:Y:S02]  /*0140*/  IADD3 R4, PT, PT, R3, -UR5, RZ ;  /* 0x8000000503047c10 */ /* 0x000fe4000fffe0ff */
[----:B------:R-:W-:-:S05]  /*0150*/  LEA R5, R5, UR10, 0x1 ;  /* 0x0000000a05057c11 */ /* 0x000fca000f8e08ff */
[----:B--2---:R-:W-:Y:S01]  /*0160*/  IMAD R5, R5, UR7, R4 ;  /* 0x0000000705057c24 */ /* 0x004fe2000f8e0204 */
[----:B------:R-:W-:-:S04]  /*0170*/  LOP3.LUT R4, R2, 0x3, RZ, 0xc0, !PT ;  /* 0x0000000302047812 */ /* 0x000fc800078ec0ff */
[C---:B------:R-:W-:Y:S01]  /*0180*/  ISETP.GE.AND P0, PT, R5.reuse, UR4, PT ;  /* 0x0000000405007c0c */ /* 0x040fe2000bf06270 */
[----:B-1----:R-:W-:Y:S01]  /*0190*/  IMAD R6, R0, UR4, R5 ;  /* 0x0000000400067c24 */ /* 0x002fe2000f8e0205 */
[----:B------:R-:W-:Y:S02]  /*01a0*/  ISETP.NE.AND P1, PT, R4, RZ, PT ;  /* 0x000000ff0400720c */ /* 0x000fe40003f25270 */
[----:B------:R-:W-:Y:S01]  /*01b0*/  ISETP.GT.AND P0, PT, R5, -0x1, !P0 ;  /* 0xffffffff0500780c */ /* 0x000fe20004704270 */
[----:B------:R-:W-:Y:S02]  /*01c0*/  IMAD R5, R6, R7, RZ ;  /* 0x0000000706057224 */ /* 0x000fe400078e02ff */
[----:B------:R-:W-:Y:S01]  /*01d0*/  HFMA2 R6, -RZ, RZ, 0, 0 ;  /* 0x00000000ff067431 */ /* 0x000fe200000001ff */
[----:B---3--:R-:W-:Y:S09]  /*01e0*/  @!P2 BRA `(.L_x_0) ;  /* 0x000000040018a947 */ /* 0x008ff20003800000 */
[----:B------:R-:W0:Y:S01]  /*01f0*/  LDC R11, c[0x0][0x394] ;  /* 0x0000e500ff0b7b82 */ /* 0x000e220000000800 */
[----:B------:R-:W1:Y:S01]  /*0200*/  LDCU UR4, c[0x0][0x38c] ;  /* 0x00007180ff0477ac */ /* 0x000e620008000800 */
[----:B------:R-:W-:Y:S01]  /*0210*/  LOP3.LUT R6, R2, 0x3ffffffc, RZ, 0xc0, !PT ;  /* 0x3ffffffc02067812 */ /* 0x000fe200078ec0ff */
[----:B------:R-:W-:-:S03]  /*0220*/  VIADD R7, R5, 0x4 ;  /* 0x0000000405077836 */ /* 0x000fc60000000000 */
[----:B------:R-:W-:Y:S02]  /*0230*/  IADD3 R23, PT, PT, -R6, RZ, RZ ;  /* 0x000000ff06177210 */ /* 0x000fe40007ffe1ff */
[----:B------:R-:W2:Y:S01]  /*0240*/  LDC.64 R12, c[0x0][0x3a0] ;  /* 0x0000e800ff0c7b82 */ /* 0x000ea20000000a00 */
[----:B-1----:R-:W-:Y:S02]  /*0250*/  UIADD3 UR5, UPT, UPT, UR7, UR4, URZ ;  /* 0x0000000407057290 */ /* 0x002fe4000fffe0ff */
[----:B------:R-:W-:Y:S02]  /*0260*/  ULEA UR6, UR4, UR7, 0x1 ;  /* 0x0000000704067291 */ /* 0x000fe4000f8e08ff */
[C---:B0-----:R-:W-:Y:S01]  /*0270*/  IMAD R9, R11.reuse, UR4, RZ ;  /* 0x000000040b097c24 */ /* 0x041fe2000f8e02ff */
[----:B------:R-:W-:Y:S02]  /*0280*/  UIMAD UR4, UR4, 0x3, UR7 ;  /* 0x00000003040478a4 */ /* 0x000fe4000f8e0207 */
[----:B------:R-:W-:-:S02]  /*0290*/  IMAD R8, R11, UR7, R0 ;  /* 0x000000070b087c24 */ /* 0x000fc4000f8e0200 */
[C-C-:B------:R-:W-:Y:S02]  /*02a0*/  IMAD R10, R11.reuse, UR5, R0.reuse ;  /* 0x000000050b0a7c24 */ /* 0x140fe4000f8e0200 */
[C-C-:B------:R-:W-:Y:S02]  /*02b0*/  IMAD R14, R11.reuse, UR6, R0.reuse ;  /* 0x000000060b0e7c24 */ /* 0x140fe4000f8e0200 */
[----:B------:R-:W-:Y:S02]  /*02c0*/  IMAD R22, R11, UR4, R0 ;  /* 0x000000040b167c24 */ /* 0x000fe4000f8e0200 */
[----:B------:R-:W-:Y:S02]  /*02d0*/  IMAD R9, R9, UR10, RZ ;  /* 0x0000000a09097c24 */ /* 0x000fe4000f8e02ff */
[--C-:B------:R-:W-:Y:S02]  /*02e0*/  IMAD R8, R8, UR10, R3.reuse ;  /* 0x0000000a08087c24 */ /* 0x100fe4000f8e0203 */
[----:B------:R-:W-:-:S02]  /*02f0*/  IMAD R10, R10, UR10, R3 ;  /* 0x0000000a0a0a7c24 */ /* 0x000fc4000f8e0203 */
[--C-:B------:R-:W-:Y:S02]  /*0300*/  IMAD R11, R14, UR10, R3.reuse ;  /* 0x0000000a0e0b7c24 */ /* 0x100fe4000f8e0203 */
[----:B--2---:R-:W-:-:S07]  /*0310*/  IMAD R22, R22, UR10, R3 ;  /* 0x0000000a16167c24 */ /* 0x004fce000f8e0203 */
.L_x_1:
[----:B-1----:R-:W0:Y:S01]  /*0320*/  @P0 LDC.64 R14, c[0x0][0x398] ;  /* 0x0000e600ff0e0b82 */ /* 0x002e220000000a00 */
[----:B------:R-:W-:Y:S02]  /*0330*/  @P0 VIADD R21, R7, 0xfffffffc ;  /* 0xfffffffc07150836 */ /* 0x000fe40000000000 */
[----:B------:R-:W-:-:S05]  /*0340*/  IMAD.WIDE R16, R8, 0x8, R12 ;  /* 0x0000000808107825 */ /* 0x000fca00078e020c */
[----:B------:R-:W-:Y:S01]  /*0350*/  STG.E.64 desc[UR8][R16.64], RZ ;  /* 0x000000ff10007986 */ /* 0x000fe2000c101b08 */
[----:B------:R-:W1:Y:S01]  /*0360*/  @P0 LDC.64 R18, c[0x0][0x398] ;  /* 0x0000e600ff120b82 */ /* 0x000e620000000a00 */
[----:B0-----:R-:W-:-:S05]  /*0370*/  @P0 IMAD.WIDE R20, R21, 0x4, R14 ;  /* 0x0000000415140825 */ /* 0x001fca00078e020e */
[----:B------:R-:W2:Y:S02]  /*0380*/  @P0 LDG.E R14, desc[UR8][R20.64] ;  /* 0x00000008140e0981 */ /* 0x000ea4000c1e1900 */
[----:B--2---:R-:W-:-:S05]  /*0390*/  @P0 I2FP.F32.S32 R25, R14 ;  /* 0x0000000e00190245 */ /* 0x004fca0000201400 */
[----:B------:R0:W-:Y:S04]  /*03a0*/  @P0 STG.E desc[UR8][R16.64], R25 ;  /* 0x0000001910000986 */ /* 0x0001e8000c101908 */
[----:B------:R2:W3:Y:S01]  /*03b0*/  @P0 LDG.E R14, desc[UR8][R20.64+0x4] ;  /* 0x00000408140e0981 */ /* 0x0004e2000c1e1900 */
[----:B------:R-:W-:-:S05]  /*03c0*/  @P0 IADD3 R27, PT, PT, R7, -0x2, RZ ;  /* 0xfffffffe071b0810 */ /* 0x000fca0007ffe0ff */
[----:B-1----:R-:W-:Y:S01]  /*03d0*/  @P0 IMAD.WIDE R26, R27, 0x4, R18 ;  /* 0x000000041b1a0825 */ /* 0x002fe200078e0212 */
[----:B--2---:R-:W0:Y:S01]  /*03e0*/  @P0 LDC.64 R20, c[0x0][0x398] ;  /* 0x0000e600ff140b82 */ /* 0x004e220000000a00 */
[----:B---3--:R-:W-:Y:S02]  /*03f0*/  @P0 I2FP.F32.S32 R29, R14 ;  /* 0x0000000e001d0245 */ /* 0x008fe40000201400 */
[----:B------:R-:W-:-:S03]  /*0400*/  IMAD.WIDE R14, R10, 0x8, R12 ;  /* 0x000000080a0e7825 */ /* 0x000fc600078e020c */
[----:B------:R1:W-:Y:S04]  /*0410*/  @P0 STG.E desc[UR8][R16.64+0x4], R29 ;  /* 0x0000041d10000986 */ /* 0x0003e8000c101908 */
[----:B------:R-:W-:Y:S04]  /*0420*/  STG.E.64 desc[UR8][R14.64], RZ ;  /* 0x000000ff0e007986 */ /* 0x000fe8000c101b08 */
[----:B------:R-:W2:Y:S02]  /*0430*/  @P0 LDG.E R18, desc[UR8][R26.64] ;  /* 0x000000081a120981 */ /* 0x000ea4000c1e1900 */
[----:B--2---:R-:W-:-:S05]  /*0440*/  @P0 I2FP.F32.S32 R28, R18 ;  /* 0x00000012001c0245 */ /* 0x004fca0000201400 */
[----:B------:R2:W-:Y:S04]  /*0450*/  @P0 STG.E desc[UR8][R14.64], R28 ;  /* 0x0000001c0e000986 */ /* 0x0005e8000c101908 */
[----:B------:R-:W1:Y:S01]  /*0460*/  @P0 LDG.E R18, desc[UR8][R26.64+0x4] ;  /* 0x000004081a120981 */ /* 0x000e62000c1e1900 */
[----:B0-----:R-:W-:Y:S01]  /*0470*/  @P0 IMAD.WIDE R24, R7, 0x4, R20 ;  /* 0x0000000407180825 */ /* 0x001fe200078e0214 */
[----:B-1----:R-:W-:-:S03]  /*0480*/  @P0 I2FP.F32.S32 R29, R18 ;  /* 0x00000012001d0245 */ /* 0x002fc60000201400 */
[----:B------:R-:W-:Y:S02]  /*0490*/  IMAD.WIDE R18, R11, 0x8, R12 ;  /* 0x000000080b127825 */ /* 0x000fe400078e020c */
[----:B------:R0:W-:Y:S04]  /*04a0*/  @P0 STG.E desc[UR8][R14.64+0x4], R29 ;  /* 0x0000041d0e000986 */ /* 0x0001e8000c101908 */
[----:B------:R1:W-:Y:S04]  /*04b0*/  STG.E.64 desc[UR8][R18.64], RZ ;  /* 0x000000ff12007986 */ /* 0x0003e8000c101b08 */
[----:B------:R-:W3:Y:S02]  /*04c0*/  @P0 LDG.E R16, desc[UR8][R24.64] ;  /* 0x0000000818100981 */ /* 0x000ee4000c1e1900 */
[----:B---3--:R-:W-:-:S02]  /*04d0*/  @P0 I2FP.F32.S32 R27, R16 ;  /* 0x00000010001b0245 */ /* 0x008fc40000201400 */
[----:B------:R-:W3:Y:S03]  /*04e0*/  @P0 LDC.64 R16, c[0x0][0x398] ;  /* 0x0000e600ff100b82 */ /* 0x000ee60000000a00 */
[----:B------:R1:W-:Y:S04]  /*04f0*/  @P0 STG.E desc[UR8][R18.64], R27 ;  /* 0x0000001b12000986 */ /* 0x0003e8000c101908 */
[----:B------:R-:W4:Y:S01]  /*0500*/  @P0 LDG.E R20, desc[UR8][R24.64+0x4] ;  /* 0x0000040818140981 */ /* 0x000f22000c1e1900 */
[----:B--2---:R-:W-:-:S05]  /*0510*/  @P0 IADD3 R28, PT, PT, R7, 0x2, RZ ;  /* 0x00000002071c0810 */ /* 0x004fca0007ffe0ff */
[----:B---3--:R-:W-:Y:S01]  /*0520*/  @P0 IMAD.WIDE R16, R28, 0x4, R16 ;  /* 0x000000041c100825 */ /* 0x008fe200078e0210 */
[----:B----4-:R-:W-:-:S03]  /*0530*/  @P0 I2FP.F32.S32 R26, R20 ;  /* 0x00000014001a0245 */ /* 0x010fc60000201400 */
[----:B------:R-:W-:Y:S02]  /*0540*/  IMAD.WIDE R20, R22, 0x8, R12 ;  /* 0x0000000816147825 */ /* 0x000fe400078e020c */
[----:B------:R1:W-:Y:S04]  /*0550*/  @P0 STG.E desc[UR8][R18.64+0x4], R26 ;  /* 0x0000041a12000986 */ /* 0x0003e8000c101908 */
[----:B------:R1:W-:Y:S04]  /*0560*/  STG.E.64 desc[UR8][R20.64], RZ ;  /* 0x000000ff14007986 */ /* 0x0003e8000c101b08 */
[----:B0-----:R-:W2:Y:S02]  /*0570*/  @P0 LDG.E R14, desc[UR8][R16.64] ;  /* 0x00000008100e0981 */ /* 0x001ea4000c1e1900 */
[----:B--2---:R-:W-:-:S05]  /*0580*/  @P0 I2FP.F32.S32 R15, R14 ;  /* 0x0000000e000f0245 */ /* 0x004fca0000201400 */
[----:B------:R1:W-:Y:S04]  /*0590*/  @P0 STG.E desc[UR8][R20.64], R15 ;  /* 0x0000000f14000986 */ /* 0x0003e8000c101908 */
[----:B------:R-:W2:Y:S01]  /*05a0*/  @P0 LDG.E R14, desc[UR8][R16.64+0x4] ;  /* 0x00000408100e0981 */ /* 0x000ea2000c1e1900 */
[----:B------:R-:W-:Y:S01]  /*05b0*/  VIADD R23, R23, 0x4 ;  /* 0x0000000417177836 */ /* 0x000fe20000000000 */
[C---:B------:R-:W-:Y:S01]  /*05c0*/  LEA R8, R9.reuse, R8, 0x2 ;  /* 0x0000000809087211 */ /* 0x040fe200078e10ff */
[C---:B------:R-:W-:Y:S01]  /*05d0*/  IMAD R11, R9.reuse, 0x4, R11 ;  /* 0x00000004090b7824 */ /* 0x040fe200078e020b */
[----:B------:R-:W-:Y:S02]  /*05e0*/  LEA R10, R9, R10, 0x2 ;  /* 0x0000000a090a7211 */ /* 0x000fe400078e10ff */
[----:B------:R-:W-:-:S02]  /*05f0*/  ISETP.NE.AND P2, PT, R23, RZ, PT ;  /* 0x000000ff1700720c */ /* 0x000fc40003f45270 */
[----:B------:R-:W-:Y:S02]  /*0600*/  LEA R22, R9, R22, 0x2 ;  /* 0x0000001609167211 */ /* 0x000fe400078e10ff */
[----:B------:R-:W-:Y:S02]  /*0610*/  IADD3 R7, PT, PT, R7, 0x8, RZ ;  /* 0x0000000807077810 */ /* 0x000fe40007ffe0ff */
[----:B--2---:R-:W-:-:S05]  /*0620*/  @P0 I2FP.F32.S32 R25, R14 ;  /* 0x0000000e00190245 */ /* 0x004fca0000201400 */
[----:B------:R1:W-:Y:S02]  /*0630*/  @P0 STG.E desc[UR8][R20.64+0x4], R25 ;  /* 0x0000041914000986 */ /* 0x0003e4000c101908 */
[----:B------:R-:W-:Y:S05]  /*0640*/  @P2 BRA `(.L_x_1) ;  /* 0xfffffffc00342947 */ /* 0x000fea000383ffff */
.L_x_0:
[----:B------:R-:W-:Y:S05]  /*0650*/  @!P1 EXIT ;  /* 0x000000000000994d */ /* 0x000fea0003800000 */
[----:B------:R-:W-:-:S13]  /*0660*/  ISETP.NE.AND P1, PT, R4, 0x1, PT ;  /* 0x000000010400780c */ /* 0x000fda0003f25270 */
[----:B------:R-:W-:Y:S05]  /*0670*/  @!P1 BRA `(.L_x_2) ;  /* 0x0000000000909947 */ /* 0x000fea0003800000 */
[----:B------:R-:W0:Y:S01]  /*0680*/  LDC.64 R10, c[0x0][0x388] ;  /* 0x0000e200ff0a7b82 */ /* 0x000e220000000a00 */
[----:B------:R-:W2:Y:S01]  /*0690*/  LDCU UR4, c[0x0][0x394] ;  /* 0x00007280ff0477ac */ /* 0x000ea20008000800 */
[----:B------:R-:W-:-:S06]  /*06a0*/  @P0 IMAD R7, R6, 0x2, R5 ;  /* 0x0000000206070824 */ /* 0x000fcc00078e0205 */
[----:B------:R-:W3:Y:S08]  /*06b0*/  LDC.64 R8, c[0x0][0x3a0] ;  /* 0x0000e800ff087b82 */ /* 0x000ef00000000a00 */
[----:B-1----:R-:W1:Y:S01]  /*06c0*/  @P0 LDC.64 R14, c[0x0][0x398] ;  /* 0x0000e600ff0e0b82 */ /* 0x002e620000000a00 */
[----:B0-----:R-:W-:-:S04]  /*06d0*/  IMAD R16, R6, R11, UR7 ;  /* 0x0000000706107e24 */ /* 0x001fc8000f8e020b */
[----:B--2---:R-:W-:-:S04]  /*06e0*/  IMAD R4, R16, UR4, R0 ;  /* 0x0000000410047c24 */ /* 0x004fc8000f8e0200 */
[----:B------:R-:W-:-:S04]  /*06f0*/  IMAD R13, R4, R10, R3 ;  /* 0x0000000a040d7224 */ /* 0x000fc800078e0203 */
[----:B---3--:R-:W-:-:S04]  /*0700*/  IMAD.WIDE R12, R13, 0x8, R8 ;  /* 0x000000080d0c7825 */ /* 0x008fc800078e0208 */
[----:B-1----:R-:W-:Y:S01]  /*0710*/  @P0 IMAD.WIDE R14, R7, 0x4, R14 ;  /* 0x00000004070e0825 */ /* 0x002fe200078e020e */
[----:B------:R0:W-:Y:S04]  /*0720*/  STG.E.64 desc[UR8][R12.64], RZ ;  /* 0x000000ff0c007986 */ /* 0x0001e8000c101b08 */
[----:B------:R-:W2:Y:S01]  /*0730*/  @P0 LDG.E R4, desc[UR8][R14.64] ;  /* 0x000000080e040981 */ /* 0x000ea2000c1e1900 */
[----:B------:R-:W-:Y:S02]  /*0740*/  IADD3 R11, PT, PT, R16, R11, RZ ;  /* 0x0000000b100b7210 */ /* 0x000fe40007ffe0ff */
[----:B--2---:R-:W-:-:S05]  /*0750*/  @P0 I2FP.F32.S32 R7, R4 ;  /* 0x0000000400070245 */ /* 0x004fca0000201400 */
[----:B------:R0:W-:Y:S04]  /*0760*/  @P0 STG.E desc[UR8][R12.64], R7 ;  /* 0x000000070c000986 */ /* 0x0001e8000c101908 */
[----:B------:R-:W2:Y:S01]  /*0770*/  @P0 LDG.E R4, desc[UR8][R14.64+0x4] ;  /* 0x000004080e040981 */ /* 0x000ea2000c1e1900 */
[----:B------:R-:W-:Y:S01]  /*0780*/  IMAD R11, R11, UR4, R0 ;  /* 0x000000040b0b7c24 */ /* 0x000fe2000f8e0200 */
[----:B------:R-:W-:Y:S03]  /*0790*/  BSSY.RECONVERGENT B0, `(.L_x_3) ;  /* 0x0000011000007945 */ /* 0x000fe60003800200 */
[----:B------:R-:W-:-:S04]  /*07a0*/  IMAD R17, R11, R10, R3 ;  /* 0x0000000a0b117224 */ /* 0x000fc800078e0203 */
[----:B------:R-:W-:Y:S01]  /*07b0*/  IMAD.WIDE R8, R17, 0x8, R8 ;  /* 0x0000000811087825 */ /* 0x000fe200078e0208 */
[----:B--2---:R-:W-:-:S05]  /*07c0*/  @P0 I2FP.F32.S32 R11, R4 ;  /* 0x00000004000b0245 */ /* 0x004fca0000201400 */
[----:B------:R0:W-:Y:S04]  /*07d0*/  @P0 STG.E desc[UR8][R12.64+0x4], R11 ;  /* 0x0000040b0c000986 */ /* 0x0001e8000c101908 */
[----:B------:R0:W-:Y:S01]  /*07e0*/  STG.E.64 desc[UR8][R8.64], RZ ;  /* 0x000000ff08007986 */ /* 0x0001e2000c101b08 */
[----:B------:R-:W-:Y:S05]  /*07f0*/  @!P0 BRA `(.L_x_4) ;  /* 0x0000000000288947 */ /* 0x000fea0003800000 */
[----:B0-----:R-:W0:Y:S01]  /*0800*/  LDC.64 R10, c[0x0][0x398] ;  /* 0x0000e600ff0a7b82 */ /* 0x001e220000000a00 */
[----:B------:R-:W-:-:S05]  /*0810*/  LEA R7, R6, R5, 0x1 ;  /* 0x0000000506077211 */ /* 0x000fca00078e08ff */
[----:B------:R-:W-:-:S04]  /*0820*/  VIADD R7, R7, 0x2 ;  /* 0x0000000207077836 */ /* 0x000fc80000000000 */
[----:B0-----:R-:W-:-:S05]  /*0830*/  IMAD.WIDE R10, R7, 0x4, R10 ;  /* 0x00000004070a7825 */ /* 0x001fca00078e020a */
[----:B------:R-:W2:Y:S02]  /*0840*/  LDG.E R4, desc[UR8][R10.64] ;  /* 0x000000080a047981 */ /* 0x000ea4000c1e1900 */
[----:B--2---:R-:W-:-:S05]  /*0850*/  I2FP.F32.S32 R7, R4 ;  /* 0x0000000400077245 */ /* 0x004fca0000201400 */
[----:B------:R1:W-:Y:S04]  /*0860*/  STG.E desc[UR8][R8.64], R7 ;  /* 0x0000000708007986 */ /* 0x0003e8000c101908 */
[----:B------:R-:W2:Y:S02]  /*0870*/  LDG.E R4, desc[UR8][R10.64+0x4] ;  /* 0x000004080a047981 */ /* 0x000ea4000c1e1900 */
[----:B--2---:R-:W-:-:S05]  /*0880*/  I2FP.F32.S32 R13, R4 ;  /* 0x00000004000d7245 */ /* 0x004fca0000201400 */
[----:B------:R1:W-:Y:S02]  /*0890*/  STG.E desc[UR8][R8.64+0x4], R13 ;  /* 0x0000040d08007986 */ /* 0x0003e4000c101908 */
.L_x_4:
[----:B------:R-:W-:Y:S05]  /*08a0*/  BSYNC.RECONVERGENT B0 ;  /* 0x0000000000007941 */ /* 0x000fea0003800200 */
.L_x_3:
[----:B------:R-:W-:-:S07]  /*08b0*/  IADD3 R6, PT, PT, R6, 0x2, RZ ;  /* 0x0000000206067810 */ /* 0x000fce0007ffe0ff */
.L_x_2:
[----:B------:R-:W-:-:S04]  /*08c0*/  LOP3.LUT R2, R2, 0x1, RZ, 0xc0, !PT ;  /* 0x0000000102027812 */ /* 0x000fc800078ec0ff */
[----:B------:R-:W-:-:S13]  /*08d0*/  ISETP.NE.U32.AND P1, PT, R2, 0x1, PT ;  /* 0x000000010200780c */ /* 0x000fda0003f25070 */
[----:B------:R-:W-:Y:S05]  /*08e0*/  @P1 EXIT ;  /* 0x000000000000194d */ /* 0x000fea0003800000 */
[----:B0-----:R-:W0:Y:S01]  /*08f0*/  LDC.64 R10, c[0x0][0x388] ;  /* 0x0000e200ff0a7b82 */ /* 0x001e220000000a00 */
[----:B------:R-:W2:Y:S07]  /*0900*/  LDCU UR4, c[0x0][0x394] ;  /* 0x00007280ff0477ac */ /* 0x000eae0008000800 */
[----:B-1----:R-:W1:Y:S01]  /*0910*/  LDC.64 R8, c[0x0][0x3a0] ;  /* 0x0000e800ff087b82 */ /* 0x002e620000000a00 */
[----:B0-----:R-:W-:-:S04]  /*0920*/  IMAD R7, R6, R11, UR7 ;  /* 0x0000000706077e24 */ /* 0x001fc8000f8e020b */
[----:B--2---:R-:W-:-:S04]  /*0930*/  IMAD R7, R7, UR4, R0 ;  /* 0x0000000407077c24 */ /* 0x004fc8000f8e0200 */
[----:B------:R-:W-:-:S04]  /*0940*/  IMAD R7, R7, R10, R3 ;  /* 0x0000000a07077224 */ /* 0x000fc800078e0203 */
[----:B-1----:R-:W-:-:S05]  /*0950*/  IMAD.WIDE R8, R7, 0x8, R8 ;  /* 0x0000000807087825 */ /* 0x002fca00078e0208 */
[----:B------:R0:W-:Y:S01]  /*0960*/  STG.E.64 desc[UR8][R8.64], RZ ;  /* 0x000000ff08007986 */ /* 0x0001e2000c101b08 */
[----:B------:R-:W-:Y:S05]  /*0970*/  @!P0 EXIT ;  /* 0x000000000000894d */ /* 0x000fea0003800000 */
[----:B------:R-:W1:Y:S01]  /*0980*/  LDC.64 R2, c[0x0][0x398] ;  /* 0x0000e600ff027b82 */ /* 0x000e620000000a00 */
[----:B------:R-:W-:-:S05]  /*0990*/  LEA R5, R6, R5, 0x1 ;  /* 0x0000000506057211 */ /* 0x000fca00078e08ff */
[----:B-1----:R-:W-:-:S05]  /*09a0*/  IMAD.WIDE R2, R5, 0x4, R2 ;  /* 0x0000000405027825 */ /* 0x002fca00078e0202 */
[----:B------:R-:W2:Y:S02]  /*09b0*/  LDG.E R0, desc[UR8][R2.64] ;  /* 0x0000000802007981 */ /* 0x000ea4000c1e1900 */
[----:B--2---:R-:W-:-:S05]  /*09c0*/  I2FP.F32.S32 R5, R0 ;  /* 0x0000000000057245 */ /* 0x004fca0000201400 */
[----:B------:R-:W-:Y:S04]  /*09d0*/  STG.E desc[UR8][R8.64], R5 ;  /* 0x0000000508007986 */ /* 0x000fe8000c101908 */
[----:B------:R-:W2:Y:S02]  /*09e0*/  LDG.E R0, desc[UR8][R2.64+0x4] ;  /* 0x0000040802007981 */ /* 0x000ea4000c1e1900 */
[----:B--2---:R-:W-:-:S05]  /*09f0*/  I2FP.F32.S32 R7, R0 ;  /* 0x0000000000077245 */ /* 0x004fca0000201400 */
[----:B------:R-:W-:Y:S01]  /*0a00*/  STG.E desc[UR8][R8.64+0x4], R7 ;  /* 0x0000040708007986 */ /* 0x000fe2000c101908 */
[----:B------:R-:W-:Y:S05]  /*0a10*/  EXIT ;  /* 0x000000000000794d */ /* 0x000fea0003800000 */
.L_x_5:
[----:B------:R-:W-:-:S00]  /*0a20*/  BRA `(.L_x_5) ;  /* 0xfffffffc00fc7947 */ /* 0x000fc0000383ffff */
[----:B------:R-:W-:-:S00]  /*0a30*/  NOP ;  /* 0x0000000000007918 */ /* 0x000fc00000000000 */
        /* <DEDUP_REMOVED lines=12> */
.L_x_8:


//--------------------- .text._Z17unpackInput_lofarP6float2Piiiii --------------------------
	.section	.text._Z17unpackInput_lofarP6float2Piiiii,"ax",@progbits
	.align	128
        .global         _Z17unpackInput_lofarP6float2Piiiii
        .type           _Z17unpackInput_lofarP6float2Piiiii,@function
        .size           _Z17unpackInput_lofarP6float2Piiiii,(.L_x_9 - _Z17unpackInput_lofarP6float2Piiiii)
        .other          _Z17unpackInput_lofarP6float2Piiiii,@"STO_CUDA_ENTRY STV_DEFAULT"
_Z17unpackInput_lofarP6float2Piiiii:
.text._Z17unpackInput_lofarP6float2Piiiii:
        /* <DEDUP_REMOVED lines=8> */
[----:B------:R-:W0:Y:S01]  /*0080*/  S2R R3, SR_CTAID.Z ;  /* 0x0000000000037919 */ /* 0x000e220000002700 */
[----:B------:R-:W1:Y:S01]  /*0090*/  LDCU UR6, c[0x0][0x39c] ;  /* 0x00007380ff0677ac */ /* 0x000e620008000800 */
[----:B------:R-:W2:Y:S01]  /*00a0*/  LDC R13, c[0x0][0x394] ;  /* 0x0000e500ff0d7b82 */ /* 0x000ea20000000800 */
[----:B------:R-:W3:Y:S01]  /*00b0*/  S2R R11, SR_CTAID.Y ;  /* 0x00000000000b7919 */ /* 0x000ee20000002600 */
[----:B------:R-:W3:Y:S01]  /*00c0*/  LDCU UR5, c[0x0][0x374] ;  /* 0x00006e80ff0577ac */ /* 0x000ee20008000800 */
[----:B-1----:R-:W-:Y:S02]  /*00d0*/  UIADD3 UR4, UPT, UPT, -UR6, URZ, URZ ;  /* 0x000000ff06047290 */ /* 0x002fe4000fffe1ff */
[----:B------:R-:W-:Y:S01]  /*00e0*/  IADD3 R2, PT, PT, R0, -UR6, RZ ;  /* 0x8000000600027c10 */ /* 0x000fe2000fffe0ff */
[----:B------:R-:W1:Y:S01]  /*00f0*/  LDCU.64 UR6, c[0x0][0x358] ;  /* 0x00006b00ff0677ac */ /* 0x000e620008000a00 */
[----:B------:R-:W-:-:S06]  /*0100*/  ULEA UR4, UR4, UR8, 0x1 ;  /* 0x0000000804047291 */ /* 0x000fcc000f8e08ff */
[C---:B0-----:R-:W-:Y:S02]  /*0110*/  IMAD R2, R3.reuse, UR4, R2 ;  /* 0x0000000403027c24 */ /* 0x041fe4000f8e0202 */
[----:B---3--:R-:W-:-:S03]  /*0120*/  IMAD R3, R3, UR5, R11 ;  /* 0x0000000503037c24 */ /* 0x008fc6000f8e020b */
[----:B--2---:R-:W-:Y:S01]  /*0130*/  ISETP.GE.AND P0, PT, R2, R13, PT ;  /* 0x0000000d0200720c */ /* 0x004fe20003f06270 */
[----:B------:R-:W-:-:S03]  /*0140*/  IMAD R9, R3, UR8, R0 ;  /* 0x0000000803097c24 */ /* 0x000fc6000f8e0200 */
[----:B------:R-:W-:Y:S01]  /*0150*/  ISETP.LT.OR P0, PT, R2, RZ, P0 ;  /* 0x000000ff0200720c */ /* 0x000fe20000701670 */
[----:B------:R-:W0:-:S12]  /*0160*/  LDC R0, c[0x0][0x378] ;  /* 0x0000de00ff007b82 */ /* 0x000e180000000800 */
[----:B-1----:R-:W-:Y:S05]  /*0170*/  @P0 BRA `(.L_x_6) ;  /* 0x0000000000740947 */ /* 0x002fea0003800000 */
[----:B------:R-:W1:Y:S01]  /*0180*/  LDC.64 R6, c[0x0][0x388] ;  /* 0x0000e200ff067b82 */ /* 0x000e620000000a00 */
[----:B------:R-:W-:-:S07]  /*0190*/  IMAD R11, R2, UR5, R11 ;  /* 0x00000005020b7c24 */ /* 0x000fce000f8e020b */
[----:B------:R-:W2:Y:S01]  /*01a0*/  LDC.64 R2, c[0x0][0x380] ;  /* 0x0000e000ff027b82 */ /* 0x000ea20000000a00 */
[----:B------:R-:W-:-:S07]  /*01b0*/  IMAD R13, R13, UR5, RZ ;  /* 0x000000050d0d7c24 */ /* 0x000fce000f8e02ff */
[----:B------:R-:W3:Y:S01]  /*01c0*/  LDC R10, c[0x0][0x390] ;  /* 0x0000e400ff0a7b82 */ /* 0x000ee20000000800 */
[----:B-1----:R-:W-:-:S06]  /*01d0*/  IMAD.WIDE.U32 R4, R11, 0x4, R6 ;  /* 0x000000040b047825 */ /* 0x002fcc00078e0006 */
[----:B------:R-:W4:Y:S01]  /*01e0*/  LDG.E R4, desc[UR6][R4.64] ;  /* 0x0000000604047981 */ /* 0x000f22000c1e1900 */
[----:B------:R-:W-:Y:S01]  /*01f0*/  IADD3 R11, PT, PT, R11, R13, RZ ;  /* 0x0000000d0b0b7210 */ /* 0x000fe20007ffe0ff */
[----:B--2---:R-:W-:-:S04]  /*0200*/  IMAD.WIDE R2, R9, 0x8, R2 ;  /* 0x0000000809027825 */ /* 0x004fc800078e0202 */
[----:B------:R-:W-:Y:S01]  /*0210*/  IMAD.WIDE R6, R11, 0x4, R6 ;  /* 0x000000040b067825 */ /* 0x000fe200078e0206 */
[----:B----4-:R-:W-:-:S05]  /*0220*/  I2FP.F32.S32 R9, R4 ;  /* 0x0000000400097245 */ /* 0x010fca0000201400 */
[----:B------:R1:W-:Y:S04]  /*0230*/  STG.E desc[UR6][R2.64], R9 ;  /* 0x0000000902007986 */ /* 0x0003e8000c101906 */
[----:B------:R-:W2:Y:S01]  /*0240*/  LDG.E R8, desc[UR6][R6.64] ;  /* 0x0000000606087981 */ /* 0x000ea2000c1e1900 */
[----:B---3--:R-:W-:Y:S02]  /*0250*/  ISETP.NE.AND P0, PT, R10, 0x2, PT ;  /* 0x000000020a00780c */ /* 0x008fe40003f05270 */
[----:B--2---:R-:W-:-:S05]  /*0260*/  I2FP.F32.S32 R11, R8 ;  /* 0x00000008000b7245 */ /* 0x004fca0000201400 */
[----:B------:R1:W-:Y:S06]  /*0270*/  STG.E desc[UR6][R2.64+0x4], R11 ;  /* 0x0000040b02007986 */ /* 0x0003ec000c101906 */
[----:B------:R-:W-:Y:S05]  /*0280*/  @P0 EXIT ;  /* 0x000000000000094d */ /* 0x000fea0003800000 */
[----:B------:R-:W-:-:S05]  /*0290*/  IMAD.WIDE R6, R13, 0x4, R6 ;  /* 0x000000040d067825 */ /* 0x000fca00078e0206 */
[----:B------:R-:W2:Y:S01]  /*02a0*/  LDG.E R4, desc[UR6][R6.64] ;  /* 0x0000000606047981 */ /* 0x000ea2000c1e1900 */
[----:B0-----:R-:W-:-:S04]  /*02b0*/  IMAD R0, R0, UR5, RZ ;  /* 0x0000000500007c24 */ /* 0x001fc8000f8e02ff */
[----:B------:R-:W-:-:S04]  /*02c0*/  IMAD R5, R0, UR8, RZ ;  /* 0x0000000800057c24 */ /* 0x000fc8000f8e02ff */
[----:B-1----:R-:W-:Y:S01]  /*02d0*/  IMAD.WIDE R2, R5, 0x8, R2 ;  /* 0x0000000805027825 */ /* 0x002fe200078e0202 */
[----:B--2---:R-:W-:-:S03]  /*02e0*/  I2FP.F32.S32 R9, R4 ;  /* 0x0000000400097245 */ /* 0x004fc60000201400 */
[----:B------:R-:W-:Y:S02]  /*02f0*/  IMAD.WIDE R4, R13, 0x4, R6 ;  /* 0x000000040d047825 */ /* 0x000fe400078e0206 */
[----:B------:R-:W-:Y:S04]  /*0300*/  STG.E desc[UR6][R2.64], R9 ;  /* 0x0000000902007986 */ /* 0x000fe8000c101906 */
[----:B------:R-:W2:Y:S02]  /*0310*/  LDG.E R4, desc[UR6][R4.64] ;  /* 0x0000000604047981 */ /* 0x000ea4000c1e1900 */
[----:B--2---:R-:W-:-:S05]  /*0320*/  I2FP.F32.S32 R11, R4 ;  /* 0x00000004000b7245 */ /* 0x004fca0000201400 */
[----:B------:R-:W-:Y:S01]  /*0330*/  STG.E desc[UR6][R2.64+0x4], R11 ;  /* 0x0000040b02007986 */ /* 0x000fe2000c101906 */
[----:B------:R-:W-:Y:S05]  /*0340*/  EXIT ;  /* 0x000000000000794d */ /* 0x000fea0003800000 */
.L_x_6:
[----:B------:R-:W1:Y:S08]  /*0350*/  LDC R4, c[0x0][0x390] ;  /* 0x0000e400ff047b82 */ /* 0x000e700000000800 */
[----:B------:R-:W2:Y:S01]  /*0360*/  LDC.64 R2, c[0x0][0x380] ;  /* 0x0000e000ff027b82 */ /* 0x000ea20000000a00 */
[----:B-1----:R-:W-:Y:S01]  /*0370*/  ISETP.NE.AND P0, PT, R4, 0x2, PT ;  /* 0x000000020400780c */ /* 0x002fe20003f05270 */
[----:B--2---:R-:W-:-:S05]  /*0380*/  IMAD.WIDE R2, R9, 0x8, R2 ;  /* 0x0000000809027825 */ /* 0x004fca00078e0202 */
[----:B------:R1:W-:Y:S07]  /*0390*/  STG.E.64 desc[UR6][R2.64], RZ ;  /* 0x000000ff02007986 */ /* 0x0003ee000c101b06 */
[----:B------:R-:W-:Y:S05]  /*03a0*/  @P0 EXIT ;  /* 0x000000000000094d */ /* 0x000fea0003800000 */
[----:B0-----:R-:W-:-:S04]  /*03b0*/  IMAD R0, R0, UR5, RZ ;  /* 0x0000000500007c24 */ /* 0x001fc8000f8e02ff */
[----:B------:R-:W-:-:S04]  /*03c0*/  IMAD R5, R0, UR8, RZ ;  /* 0x0000000800057c24 */ /* 0x000fc8000f8e02ff */
[----:B-1----:R-:W-:-:S05]  /*03d0*/  IMAD.WIDE R2, R5, 0x8, R2 ;  /* 0x0000000805027825 */ /* 0x002fca00078e0202 */
[----:B------:R-:W-:Y:S01]  /*03e0*/  STG.E.64 desc[UR6][R2.64], RZ ;  /* 0x000000ff02007986 */ /* 0x000fe2000c101b06 */
[----:B------:R-:W-:Y:S05]  /*03f0*/  EXIT ;  /* 0x000000000000794d */ /* 0x000fea0003800000 */
.L_x_7:
        /* <DEDUP_REMOVED lines=16> */
.L_x_9:


//--------------------- .nv.shared.reserved.0     --------------------------
	.section	.nv.shared.reserved.0,"aw",@nobits
	.weak		__nv_reservedSMEM_offset_0_alias
	.size		__nv_reservedSMEM_offset_0_alias, 0, 64
	.other		__nv_reservedSMEM_offset_0_alias,@"STO_CUDA_RESERVED_SHARED STV_DEFAULT"
__nv_reservedSMEM_offset_0_alias:
	.zero		0
	.zero		64


//--------------------- .nv.constant0._Z22unpack_chunk_guppi_gpuiiiiiiPiP6float2 --------------------------
	.section	.nv.constant0._Z22unpack_chunk_guppi_gpuiiiiiiPiP6float2,"a",@progbits
	.sectionflags	@""
	.align	4
.nv.constant0._Z22unpack_chunk_guppi_gpuiiiiiiPiP6float2:
	.zero		936


//--------------------- .nv.constant0._Z17unpackInput_lofarP6float2Piiiii --------------------------
	.section	.nv.constant0._Z17unpackInput_lofarP6float2Piiiii,"a",@progbits
	.sectionflags	@""
	.align	4
.nv.constant0._Z17unpackInput_lofarP6float2Piiiii:
	.zero		928


//--------------------- SYMBOLS --------------------------

	.type		.nv.reservedSmem.offset0,@object
	.size		.nv.reservedSmem.offset0,0x4
